//
// Generated by NVIDIA NVVM Compiler
//
// Compiler Build ID: CL-36424714
// Cuda compilation tools, release 13.0, V13.0.88
// Based on NVVM 20.0.0
//

.version 9.0
.target sm_100
.address_size 64

	// .globl	_Z8histgramPiS_i
// _ZZ8histgramPiS_iE3mem has been demoted

.visible .entry _Z8histgramPiS_i(
	.param .u64 .ptr .align 1 _Z8histgramPiS_i_param_0,
	.param .u64 .ptr .align 1 _Z8histgramPiS_i_param_1,
	.param .u32 _Z8histgramPiS_i_param_2
)
{
	.reg .pred 	%p<2>;
	.reg .b32 	%r<17>;
	.reg .b64 	%rd<9>;
	// demoted variable
	.shared .align 4 .b8 _ZZ8histgramPiS_iE3mem[1024];
	ld.param.u64 	%rd1, [_Z8histgramPiS_i_param_0];
	ld.param.u64 	%rd2, [_Z8histgramPiS_i_param_1];
	ld.param.u32 	%r4, [_Z8histgramPiS_i_param_2];
	mov.u32 	%r1, %tid.x;
	mov.u32 	%r5, %ntid.x;
	mov.u32 	%r6, %ctaid.x;
	mad.lo.s32 	%r2, %r5, %r6, %r1;
	shl.b32 	%r7, %r1, 2;
	mov.u32 	%r8, _ZZ8histgramPiS_iE3mem;
	add.s32 	%r3, %r8, %r7;
	mov.b32 	%r9, 0;
	st.shared.u32 	[%r3], %r9;
	bar.sync 	0;
	setp.ge.s32 	%p1, %r2, %r4;
	@%p1 bra 	$L__BB0_2;
	cvta.to.global.u64 	%rd3, %rd1;
	mul.wide.s32 	%rd4, %r2, 4;
	add.s64 	%rd5, %rd3, %rd4;
	ld.global.u32 	%r10, [%rd5];
	shl.b32 	%r11, %r10, 2;
	add.s32 	%r13, %r8, %r11;
	atom.shared.add.u32 	%r14, [%r13], 1;
$L__BB0_2:
	cvta.to.global.u64 	%rd6, %rd2;
	bar.sync 	0;
	ld.shared.u32 	%r15, [%r3];
	mul.wide.u32 	%rd7, %r1, 4;
	add.s64 	%rd8, %rd6, %rd7;
	atom.global.add.u32 	%r16, [%rd8], %r15;
	bar.sync 	0;
	ret;

}


// ===== COMPILED SASS (sm_100) =====

	.target	sm_100

	.elftype	@"ET_EXEC"


//--------------------- .note.nv.tkinfo           --------------------------
	.section	.note.nv.tkinfo,"",@"SHT_NOTE"
	.sectionflags	@"SHF_NOTE_NV_TKINFO"
	.tkinfo
        /*0018*/ 	.word	0x00000002
        /*0030*/ 	.string	""
        /*0030*/ 	.string	"ptxas"
        /*0030*/ 	.string	"Cuda compilation tools, release 13.0, V13.0.88"
        /*0030*/ 	.string	"Build cuda_13.0.r13.0/compiler.36424714_0"
        /*0030*/ 	.string	"-arch sm_100 -m 64 "



//--------------------- .note.nv.cuinfo           --------------------------
	.section	.note.nv.cuinfo,"",@"SHT_NOTE"
	.sectionflags	@"SHF_NOTE_NV_CUINFO"
        /*0018*/ 	.short	0x0002
        /*001a*/ 	.short	0x0064
        /*001c*/ 	.short	0x0082
	.zero		2


//--------------------- .nv.info                  --------------------------
	.section	.nv.info,"",@"SHT_CUDA_INFO"
	.align	4


	//----- nvinfo : EIATTR_REGCOUNT
	.align		4
        /*0000*/ 	.byte	0x04, 0x2f
        /*0002*/ 	.short	(.L_1 - .L_0)
	.align		4
.L_0:
        /*0004*/ 	.word	index@(_Z8histgramPiS_i)
        /*0008*/ 	.word	0x0000000a


	//----- nvinfo : EIATTR_FRAME_SIZE
	.align		4
.L_1:
        /*000c*/ 	.byte	0x04, 0x11
        /*000e*/ 	.short	(.L_3 - .L_2)
	.align		4
.L_2:
        /*0010*/ 	.word	index@(_Z8histgramPiS_i)
        /*0014*/ 	.word	0x00000000


	//----- nvinfo : EIATTR_MIN_STACK_SIZE
	.align		4
.L_3:
        /*0018*/ 	.byte	0x04, 0x12
        /*001a*/ 	.short	(.L_5 - .L_4)
	.align		4
.L_4:
        /*001c*/ 	.word	index@(_Z8histgramPiS_i)
        /*0020*/ 	.word	0x00000000
.L_5:


//--------------------- .nv.compat                --------------------------
	.section	.nv.compat,"",@"SHT_CUDA_COMPAT_INFO"
	.align	4
        /*0000*/ 	.byte	0x02, 0x09, 0x00, 0x00, 0x02, 0x02, 0x01, 0x00, 0x02, 0x05, 0x05, 0x00, 0x03, 0x07, 0x01, 0x01
        /*0010*/ 	.byte	0x02, 0x03, 0x00, 0x00, 0x02, 0x06, 0x01, 0x00, 0x04, 0x0b, 0x08, 0x00, 0x09, 0x00, 0x00, 0x00
        /*0020*/ 	.byte	0x00, 0x00, 0x00, 0x00


//--------------------- .nv.info._Z8histgramPiS_i --------------------------
	.section	.nv.info._Z8histgramPiS_i,"",@"SHT_CUDA_INFO"
	.sectionflags	@""
	.align	4


	//----- nvinfo : EIATTR_CUDA_API_VERSION
	.align		4
        /*0000*/ 	.byte	0x04, 0x37
        /*0002*/ 	.short	(.L_7 - .L_6)
.L_6:
        /*0004*/ 	.word	0x00000082


	//----- nvinfo : EIATTR_KPARAM_INFO
	.align		4
.L_7:
        /*0008*/ 	.byte	0x04, 0x17
        /*000a*/ 	.short	(.L_9 - .L_8)
.L_8:
        /*000c*/ 	.word	0x00000000
        /*0010*/ 	.short	0x0002
        /*0012*/ 	.short	0x0010
        /*0014*/ 	.byte	0x00, 0xf0, 0x11, 0x00


	//----- nvinfo : EIATTR_KPARAM_INFO
	.align		4
.L_9:
        /*0018*/ 	.byte	0x04, 0x17
        /*001a*/ 	.short	(.L_11 - .L_10)
.L_10:
        /*001c*/ 	.word	0x00000000
        /*0020*/ 	.short	0x0001
        /*0022*/ 	.short	0x0008
        /*0024*/ 	.byte	0x00, 0xf5, 0x21, 0x00


	//----- nvinfo : EIATTR_KPARAM_INFO
	.align		4
.L_11:
        /*0028*/ 	.byte	0x04, 0x17
        /*002a*/ 	.short	(.L_13 - .L_12)
.L_12:
        /*002c*/ 	.word	0x00000000
        /*0030*/ 	.short	0x0000
        /*0032*/ 	.short	0x0000
        /*0034*/ 	.byte	0x00, 0xf5, 0x21, 0x00


	//----- nvinfo : EIATTR_SPARSE_MMA_MASK
	.align		4
.L_13:
        /*0038*/ 	.byte	0x03, 0x50
        /*003a*/ 	.short	0x0000


	//----- nvinfo : EIATTR_MAXREG_COUNT
	.align		4
        /*003c*/ 	.byte	0x03, 0x1b
        /*003e*/ 	.short	0x00ff


	//----- nvinfo : EIATTR_NUM_BARRIERS
	.align		4
        /*0040*/ 	.byte	0x02, 0x4c
        /*0042*/ 	.byte	0x01
	.zero		1


	//----- nvinfo : EIATTR_MERCURY_ISA_VERSION
	.align		4
        /*0044*/ 	.byte	0x03, 0x5f
        /*0046*/ 	.short	0x0101


	//----- nvinfo : EIATTR_VRC_CTA_INIT_COUNT
	.align		4
        /*0048*/ 	.byte	0x02, 0x4a
	.zero		1
	.zero		1


	//----- nvinfo : EIATTR_EXIT_INSTR_OFFSETS
	.align		4
        /*004c*/ 	.byte	0x04, 0x1c
        /*004e*/ 	.short	(.L_15 - .L_14)


	//   ....[0]....
.L_14:
        /*0050*/ 	.word	0x000001c0


	//----- nvinfo : EIATTR_CRS_STACK_SIZE
	.align		4
.L_15:
        /*0054*/ 	.byte	0x04, 0x1e
        /*0056*/ 	.short	(.L_17 - .L_16)
.L_16:
        /*0058*/ 	.word	0x00000000


	//----- nvinfo : EIATTR_CBANK_PARAM_SIZE
	.align		4
.L_17:
        /*005c*/ 	.byte	0x03, 0x19
        /*005e*/ 	.short	0x0014


	//----- nvinfo : EIATTR_PARAM_CBANK
	.align		4
        /*0060*/ 	.byte	0x04, 0x0a
        /*0062*/ 	.short	(.L_19 - .L_18)
	.align		4
.L_18:
        /*0064*/ 	.word	index@(.nv.constant0._Z8histgramPiS_i)
        /*0068*/ 	.short	0x0380
        /*006a*/ 	.short	0x0014


	//----- nvinfo : EIATTR_SW_WAR
	.align		4
.L_19:
        /*006c*/ 	.byte	0x04, 0x36
        /*006e*/ 	.short	(.L_21 - .L_20)
.L_20:
        /*0070*/ 	.word	0x00000008
.L_21:


//--------------------- .nv.callgraph             --------------------------
	.section	.nv.callgraph,"",@"SHT_CUDA_CALLGRAPH"
	.align	4
	.sectionentsize	8
	.align		4
        /*0000*/ 	.word	0x00000000
	.align		4
        /*0004*/ 	.word	0xffffffff
	.align		4
        /*0008*/ 	.word	0x00000000
	.align		4
        /*000c*/ 	.word	0xfffffffe
	.align		4
        /*0010*/ 	.word	0x00000000
	.align		4
        /*0014*/ 	.word	0xfffffffd
	.align		4
        /*0018*/ 	.word	0x00000000
	.align		4
        /*001c*/ 	.word	0xfffffffc


//--------------------- .text._Z8histgramPiS_i    --------------------------
	.section	.text._Z8histgramPiS_i,"ax",@progbits
	.align	128
        .global         _Z8histgramPiS_i
        .type           _Z8histgramPiS_i,@function
        .size           _Z8histgramPiS_i,(.L_x_3 - _Z8histgramPiS_i)
        .other          _Z8histgramPiS_i,@"STO_CUDA_ENTRY STV_DEFAULT"
_Z8histgramPiS_i:
.text._Z8histgramPiS_i:
[----:B------:R-:W-:Y:S01]  /*0000*/  LDC R1, c[0x0][0x37c] ;  /* 0x0000df00ff017b82 */ /* 0x000fe20000000800 */
[----:B------:R-:W0:Y:S07]  /*0010*/  S2R R7, SR_TID.X ;  /* 0x0000000000077919 */ /* 0x000e2e0000002100 */
[----:B------:R-:W1:Y:S01]  /*0020*/  S2UR UR5, SR_CgaCtaId ;  /* 0x00000000000579c3 */ /* 0x000e620000008800 */
[----:B------:R-:W0:Y:S01]  /*0030*/  LDCU UR6, c[0x0][0x360] ;  /* 0x00006c00ff0677ac */ /* 0x000e220008000800 */
[----:B------:R-:W-:Y:S01]  /*0040*/  BSSY.RECONVERGENT B0, `(.L_x_0) ;  /* 0x0000011000007945 */ /* 0x000fe20003800200 */
[----:B------:R-:W0:Y:S01]  /*0050*/  S2R R0, SR_CTAID.X ;  /* 0x0000000000007919 */ /* 0x000e220000002500 */
[----:B------:R-:W2:Y:S01]  /*0060*/  LDCU UR7, c[0x0][0x390] ;  /* 0x00007200ff0777ac */ /* 0x000ea20008000800 */
[----:B------:R-:W-:-:S02]  /*0070*/  UMOV UR4, 0x400 ;  /* 0x0000040000047882 */ /* 0x000fc40000000000 */
[----:B-1----:R-:W-:Y:S01]  /*0080*/  ULEA UR4, UR5, UR4, 0x18 ;  /* 0x0000000405047291 */ /* 0x002fe2000f8ec0ff */
[----:B0-----:R-:W-:-:S05]  /*0090*/  IMAD R5, R0, UR6, R7 ;  /* 0x0000000600057c24 */ /* 0x001fca000f8e0207 */
[----:B------:R-:W-:Y:S02]  /*00a0*/  LEA R0, R7, UR4, 0x2 ;  /* 0x0000000407007c11 */ /* 0x000fe4000f8e10ff */
[----:B--2---:R-:W-:-:S03]  /*00b0*/  ISETP.GE.AND P0, PT, R5, UR7, PT ;  /* 0x0000000705007c0c */ /* 0x004fc6000bf06270 */
[----:B------:R0:W-:Y:S01]  /*00c0*/  STS [R0], RZ ;  /* 0x000000ff00007388 */ /* 0x0001e20000000800 */
[----:B------:R-:W1:Y:S01]  /*00d0*/  LDCU.64 UR6, c[0x0][0x358] ;  /* 0x00006b00ff0677ac */ /* 0x000e620008000a00 */
[----:B------:R-:W-:Y:S08]  /*00e0*/  BAR.SYNC.DEFER_BLOCKING 0x0 ;  /* 0x0000000000007b1d */ /* 0x000ff00000010000 */
[----:B0-----:R-:W-:Y:S05]  /*00f0*/  @P0 BRA `(.L_x_1) ;  /* 0x0000000000140947 */ /* 0x001fea0003800000 */
[----:B------:R-:W0:Y:S02]  /*0100*/  LDC.64 R2, c[0x0][0x380] ;  /* 0x0000e000ff027b82 */ /* 0x000e240000000a00 */
[----:B0-----:R-:W-:-:S06]  /*0110*/  IMAD.WIDE R2, R5, 0x4, R2 ;  /* 0x0000000405027825 */ /* 0x001fcc00078e0202 */
[----:B-1----:R-:W2:Y:S02]  /*0120*/  LDG.E R2, desc[UR6][R2.64] ;  /* 0x0000000602027981 */ /* 0x002ea4000c1e1900 */
[----:B--2---:R-:W-:-:S05]  /*0130*/  LEA R4, R2, UR4, 0x2 ;  /* 0x0000000402047c11 */ /* 0x004fca000f8e10ff */
[----:B------:R0:W-:Y:S02]  /*0140*/  ATOMS.POPC.INC.32 RZ, [R4+URZ] ;  /* 0x0000000004ff7f8c */ /* 0x0001e4000d8000ff */
.L_x_1:
[----:B-1----:R-:W-:Y:S05]  /*0150*/  BSYNC.RECONVERGENT B0 ;  /* 0x0000000000007941 */ /* 0x002fea0003800200 */
.L_x_0:
[----:B------:R-:W-:Y:S08]  /*0160*/  BAR.SYNC.DEFER_BLOCKING 0x0 ;  /* 0x0000000000007b1d */ /* 0x000ff00000010000 */
[----:B------:R-:W1:Y:S01]  /*0170*/  LDC.64 R2, c[0x0][0x388] ;  /* 0x0000e200ff027b82 */ /* 0x000e620000000a00 */
[----:B------:R-:W2:Y:S01]  /*0180*/  LDS R5, [R0] ;  /* 0x0000000000057984 */ /* 0x000ea20000000800 */
[----:B-1----:R-:W-:-:S05]  /*0190*/  IMAD.WIDE.U32 R2, R7, 0x4, R2 ;  /* 0x0000000407027825 */ /* 0x002fca00078e0002 */
[----:B--2---:R-:W-:Y:S01]  /*01a0*/  REDG.E.ADD.STRONG.GPU desc[UR6][R2.64], R5 ;  /* 0x000000050200798e */ /* 0x004fe2000c12e106 */
[----:B------:R-:W-:Y:S06]  /*01b0*/  BAR.SYNC.DEFER_BLOCKING 0x0 ;  /* 0x0000000000007b1d */ /* 0x000fec0000010000 */
[----:B------:R-:W-:Y:S05]  /*01c0*/  EXIT ;  /* 0x000000000000794d */ /* 0x000fea0003800000 */
.L_x_2:
[----:B------:R-:W-:-:S00]  /*01d0*/  BRA `(.L_x_2) ;  /* 0xfffffffc00fc7947 */ /* 0x000fc0000383ffff */
[----:B------:R-:W-:-:S00]  /*01e0*/  NOP ;  /* 0x0000000000007918 */ /* 0x000fc00000000000 */
        /* <DEDUP_REMOVED lines=9> */
.L_x_3:


//--------------------- .nv.shared._Z8histgramPiS_i --------------------------
	.section	.nv.shared._Z8histgramPiS_i,"aw",@nobits
	.sectionflags	@""
	.align	4
.nv.shared._Z8histgramPiS_i:
	.zero		2048


//--------------------- .nv.shared.reserved.0     --------------------------
	.section	.nv.shared.reserved.0,"aw",@nobits
	.weak		__nv_reservedSMEM_offset_0_alias
	.size		__nv_reservedSMEM_offset_0_alias, 0, 64
	.other		__nv_reservedSMEM_offset_0_alias,@"STO_CUDA_RESERVED_SHARED STV_DEFAULT"
__nv_reservedSMEM_offset_0_alias:
	.zero		0
	.zero		64


//--------------------- .nv.constant0._Z8histgramPiS_i --------------------------
	.section	.nv.constant0._Z8histgramPiS_i,"a",@progbits
	.sectionflags	@""
	.align	4
.nv.constant0._Z8histgramPiS_i:
	.zero		916


//--------------------- SYMBOLS --------------------------

	.type		.nv.reservedSmem.offset0,@object
	.size		.nv.reservedSmem.offset0,0x4
	.type		.nv.reservedSmem.cap,@object
	.size		.nv.reservedSmem.cap,0x4
